//
// Generated by NVIDIA NVVM Compiler
//
// Compiler Build ID: CL-36424714
// Cuda compilation tools, release 13.0, V13.0.88
// Based on NVVM 20.0.0
//

.version 9.0
.target sm_100
.address_size 64

	// .globl	_Z9cuda_gemmPKiS0_Pim
.extern .shared .align 16 .b8 y[];

.visible .entry _Z9cuda_gemmPKiS0_Pim(
	.param .u64 .ptr .align 1 _Z9cuda_gemmPKiS0_Pim_param_0,
	.param .u64 .ptr .align 1 _Z9cuda_gemmPKiS0_Pim_param_1,
	.param .u64 .ptr .align 1 _Z9cuda_gemmPKiS0_Pim_param_2,
	.param .u64 _Z9cuda_gemmPKiS0_Pim_param_3
)
{
	.reg .pred 	%p<10>;
	.reg .b32 	%r<63>;
	.reg .b64 	%rd<74>;

	ld.param.u64 	%rd26, [_Z9cuda_gemmPKiS0_Pim_param_0];
	ld.param.u64 	%rd27, [_Z9cuda_gemmPKiS0_Pim_param_1];
	ld.param.u64 	%rd24, [_Z9cuda_gemmPKiS0_Pim_param_2];
	ld.param.u64 	%rd25, [_Z9cuda_gemmPKiS0_Pim_param_3];
	cvta.to.global.u64 	%rd1, %rd27;
	cvta.to.global.u64 	%rd2, %rd26;
	mov.u32 	%r9, %ctaid.x;
	mov.u32 	%r10, %ntid.x;
	mov.u32 	%r11, %tid.x;
	mad.lo.s32 	%r12, %r9, %r10, %r11;
	cvt.u64.u32 	%rd3, %r12;
	setp.eq.s64 	%p1, %rd25, 0;
	@%p1 bra 	$L__BB0_12;
	mov.u32 	%r13, %tid.y;
	mov.u32 	%r14, %ntid.y;
	mov.u32 	%r15, %ctaid.y;
	mad.lo.s32 	%r16, %r15, %r14, %r13;
	cvt.u64.u32 	%rd29, %r16;
	cvta.to.global.u64 	%rd30, %rd24;
	mul.lo.s64 	%rd4, %rd25, %rd29;
	add.s64 	%rd31, %rd4, %rd3;
	shl.b64 	%rd32, %rd31, 2;
	add.s64 	%rd5, %rd30, %rd32;
	ld.global.u32 	%r60, [%rd5];
	and.b64  	%rd6, %rd25, 7;
	setp.lt.u64 	%p2, %rd25, 8;
	mov.b64 	%rd72, 0;
	@%p2 bra 	$L__BB0_4;
	and.b64  	%rd72, %rd25, -8;
	shl.b64 	%rd33, %rd3, 2;
	add.s64 	%rd69, %rd1, %rd33;
	shl.b64 	%rd9, %rd25, 5;
	shl.b64 	%rd34, %rd4, 2;
	add.s64 	%rd35, %rd34, %rd2;
	add.s64 	%rd68, %rd35, 16;
	shl.b64 	%rd11, %rd25, 2;
	mov.u64 	%rd70, %rd72;
$L__BB0_3:
	.pragma "nounroll";
	ld.global.u32 	%r17, [%rd68+-16];
	ld.global.u32 	%r18, [%rd69];
	mad.lo.s32 	%r19, %r18, %r17, %r60;
	st.global.u32 	[%rd5], %r19;
	ld.global.u32 	%r20, [%rd68+-12];
	add.s64 	%rd36, %rd69, %rd11;
	ld.global.u32 	%r21, [%rd36];
	mad.lo.s32 	%r22, %r21, %r20, %r19;
	st.global.u32 	[%rd5], %r22;
	ld.global.u32 	%r23, [%rd68+-8];
	add.s64 	%rd37, %rd36, %rd11;
	ld.global.u32 	%r24, [%rd37];
	mad.lo.s32 	%r25, %r24, %r23, %r22;
	st.global.u32 	[%rd5], %r25;
	ld.global.u32 	%r26, [%rd68+-4];
	add.s64 	%rd38, %rd37, %rd11;
	ld.global.u32 	%r27, [%rd38];
	mad.lo.s32 	%r28, %r27, %r26, %r25;
	st.global.u32 	[%rd5], %r28;
	ld.global.u32 	%r29, [%rd68];
	add.s64 	%rd39, %rd38, %rd11;
	ld.global.u32 	%r30, [%rd39];
	mad.lo.s32 	%r31, %r30, %r29, %r28;
	st.global.u32 	[%rd5], %r31;
	ld.global.u32 	%r32, [%rd68+4];
	add.s64 	%rd40, %rd39, %rd11;
	ld.global.u32 	%r33, [%rd40];
	mad.lo.s32 	%r34, %r33, %r32, %r31;
	st.global.u32 	[%rd5], %r34;
	ld.global.u32 	%r35, [%rd68+8];
	add.s64 	%rd41, %rd40, %rd11;
	ld.global.u32 	%r36, [%rd41];
	mad.lo.s32 	%r37, %r36, %r35, %r34;
	st.global.u32 	[%rd5], %r37;
	ld.global.u32 	%r38, [%rd68+12];
	add.s64 	%rd42, %rd41, %rd11;
	ld.global.u32 	%r39, [%rd42];
	mad.lo.s32 	%r60, %r39, %r38, %r37;
	st.global.u32 	[%rd5], %r60;
	add.s64 	%rd70, %rd70, -8;
	add.s64 	%rd69, %rd69, %rd9;
	add.s64 	%rd68, %rd68, 32;
	setp.ne.s64 	%p3, %rd70, 0;
	@%p3 bra 	$L__BB0_3;
$L__BB0_4:
	setp.eq.s64 	%p4, %rd6, 0;
	@%p4 bra 	$L__BB0_12;
	and.b64  	%rd19, %rd25, 3;
	setp.lt.u64 	%p5, %rd6, 4;
	@%p5 bra 	$L__BB0_7;
	add.s64 	%rd43, %rd72, %rd4;
	shl.b64 	%rd44, %rd43, 2;
	add.s64 	%rd45, %rd2, %rd44;
	ld.global.u32 	%r40, [%rd45];
	mad.lo.s64 	%rd46, %rd72, %rd25, %rd3;
	shl.b64 	%rd47, %rd46, 2;
	add.s64 	%rd48, %rd1, %rd47;
	ld.global.u32 	%r41, [%rd48];
	mad.lo.s32 	%r42, %r41, %r40, %r60;
	st.global.u32 	[%rd5], %r42;
	ld.global.u32 	%r43, [%rd45+4];
	shl.b64 	%rd49, %rd25, 2;
	add.s64 	%rd50, %rd48, %rd49;
	ld.global.u32 	%r44, [%rd50];
	mad.lo.s32 	%r45, %r44, %r43, %r42;
	st.global.u32 	[%rd5], %r45;
	ld.global.u32 	%r46, [%rd45+8];
	add.s64 	%rd51, %rd50, %rd49;
	ld.global.u32 	%r47, [%rd51];
	mad.lo.s32 	%r48, %r47, %r46, %r45;
	st.global.u32 	[%rd5], %r48;
	ld.global.u32 	%r49, [%rd45+12];
	add.s64 	%rd52, %rd51, %rd49;
	ld.global.u32 	%r50, [%rd52];
	mad.lo.s32 	%r60, %r50, %r49, %r48;
	st.global.u32 	[%rd5], %r60;
	add.s64 	%rd72, %rd72, 4;
$L__BB0_7:
	setp.eq.s64 	%p6, %rd19, 0;
	@%p6 bra 	$L__BB0_12;
	setp.eq.s64 	%p7, %rd19, 1;
	@%p7 bra 	$L__BB0_10;
	add.s64 	%rd53, %rd72, %rd4;
	shl.b64 	%rd54, %rd53, 2;
	add.s64 	%rd55, %rd2, %rd54;
	ld.global.u32 	%r51, [%rd55];
	mad.lo.s64 	%rd56, %rd72, %rd25, %rd3;
	shl.b64 	%rd57, %rd56, 2;
	add.s64 	%rd58, %rd1, %rd57;
	ld.global.u32 	%r52, [%rd58];
	mad.lo.s32 	%r53, %r52, %r51, %r60;
	st.global.u32 	[%rd5], %r53;
	ld.global.u32 	%r54, [%rd55+4];
	shl.b64 	%rd59, %rd25, 2;
	add.s64 	%rd60, %rd58, %rd59;
	ld.global.u32 	%r55, [%rd60];
	mad.lo.s32 	%r60, %r55, %r54, %r53;
	st.global.u32 	[%rd5], %r60;
	add.s64 	%rd72, %rd72, 2;
$L__BB0_10:
	and.b64  	%rd61, %rd25, 1;
	setp.eq.b64 	%p8, %rd61, 1;
	not.pred 	%p9, %p8;
	@%p9 bra 	$L__BB0_12;
	add.s64 	%rd62, %rd72, %rd4;
	shl.b64 	%rd63, %rd62, 2;
	add.s64 	%rd64, %rd2, %rd63;
	ld.global.u32 	%r56, [%rd64];
	mad.lo.s64 	%rd65, %rd72, %rd25, %rd3;
	shl.b64 	%rd66, %rd65, 2;
	add.s64 	%rd67, %rd1, %rd66;
	ld.global.u32 	%r57, [%rd67];
	mad.lo.s32 	%r58, %r57, %r56, %r60;
	st.global.u32 	[%rd5], %r58;
$L__BB0_12:
	ret;

}
	// .globl	_Z16count_zero_elemsPKimPi
.visible .entry _Z16count_zero_elemsPKimPi(
	.param .u64 .ptr .align 1 _Z16count_zero_elemsPKimPi_param_0,
	.param .u64 _Z16count_zero_elemsPKimPi_param_1,
	.param .u64 .ptr .align 1 _Z16count_zero_elemsPKimPi_param_2
)
{
	.reg .pred 	%p<9>;
	.reg .b32 	%r<33>;
	.reg .b64 	%rd<21>;

	ld.param.u64 	%rd11, [_Z16count_zero_elemsPKimPi_param_0];
	ld.param.u64 	%rd12, [_Z16count_zero_elemsPKimPi_param_1];
	ld.param.u64 	%rd13, [_Z16count_zero_elemsPKimPi_param_2];
	mov.u32 	%r1, %ntid.x;
	mov.u32 	%r10, %tid.x;
	cvt.u64.u32 	%rd1, %r10;
	setp.le.u64 	%p1, %rd12, %rd1;
	@%p1 bra 	$L__BB1_3;
	mov.u32 	%r11, %ctaid.x;
	cvt.u64.u32 	%rd2, %r11;
	cvt.u64.u32 	%rd3, %r1;
	cvta.to.global.u64 	%rd4, %rd11;
	mov.u32 	%r16, y;
	mov.u64 	%rd19, %rd1;
$L__BB1_2:
	mad.lo.s64 	%rd14, %rd19, %rd12, %rd2;
	shl.b64 	%rd15, %rd14, 2;
	add.s64 	%rd16, %rd4, %rd15;
	ld.global.u32 	%r12, [%rd16];
	setp.eq.s32 	%p2, %r12, 0;
	selp.u32 	%r13, 1, 0, %p2;
	cvt.u32.u64 	%r14, %rd19;
	shl.b32 	%r15, %r14, 2;
	add.s32 	%r17, %r16, %r15;
	st.shared.u32 	[%r17], %r13;
	add.s64 	%rd19, %rd19, %rd3;
	setp.lt.u64 	%p3, %rd19, %rd12;
	@%p3 bra 	$L__BB1_2;
$L__BB1_3:
	bar.sync 	0;
	shr.u64 	%rd17, %rd12, 1;
	cvt.u32.u64 	%r31, %rd17;
	setp.lt.s32 	%p4, %r31, 1;
	@%p4 bra 	$L__BB1_9;
	cvt.u32.u64 	%r18, %rd1;
	cvt.u64.u32 	%rd7, %r1;
	shl.b32 	%r3, %r18, 2;
	shl.b32 	%r4, %r1, 2;
	mov.u32 	%r20, y;
$L__BB1_5:
	cvt.u64.u32 	%rd8, %r31;
	setp.ge.u32 	%p5, %r18, %r31;
	@%p5 bra 	$L__BB1_8;
	cvt.u32.u64 	%r21, %rd8;
	shl.b32 	%r6, %r21, 2;
	mov.u32 	%r32, %r20;
	mov.u64 	%rd20, %rd1;
$L__BB1_7:
	add.s32 	%r22, %r32, %r3;
	add.s32 	%r23, %r22, %r6;
	ld.shared.u32 	%r24, [%r23];
	ld.shared.u32 	%r25, [%r22];
	add.s32 	%r26, %r25, %r24;
	st.shared.u32 	[%r22], %r26;
	add.s64 	%rd20, %rd20, %rd7;
	add.s32 	%r32, %r32, %r4;
	setp.lt.u64 	%p6, %rd20, %rd8;
	@%p6 bra 	$L__BB1_7;
$L__BB1_8:
	cvt.u32.u64 	%r27, %rd8;
	shr.u32 	%r31, %r27, 1;
	setp.gt.u32 	%p7, %r27, 1;
	@%p7 bra 	$L__BB1_5;
$L__BB1_9:
	cvt.u32.u64 	%r28, %rd1;
	bar.sync 	0;
	setp.ne.s32 	%p8, %r28, 0;
	@%p8 bra 	$L__BB1_11;
	ld.shared.u32 	%r29, [y];
	cvta.to.global.u64 	%rd18, %rd13;
	atom.global.add.u32 	%r30, [%rd18], %r29;
$L__BB1_11:
	bar.sync 	0;
	ret;

}


// ===== COMPILED SASS (sm_100) =====

	.target	sm_100

	.elftype	@"ET_EXEC"


//--------------------- .note.nv.tkinfo           --------------------------
	.section	.note.nv.tkinfo,"",@"SHT_NOTE"
	.sectionflags	@"SHF_NOTE_NV_TKINFO"
	.tkinfo
        /*0018*/ 	.word	0x00000002
        /*0030*/ 	.string	""
        /*0030*/ 	.string	"ptxas"
        /*0030*/ 	.string	"Cuda compilation tools, release 13.0, V13.0.88"
        /*0030*/ 	.string	"Build cuda_13.0.r13.0/compiler.36424714_0"
        /*0030*/ 	.string	"-arch sm_100 -m 64 "



//--------------------- .note.nv.cuinfo           --------------------------
	.section	.note.nv.cuinfo,"",@"SHT_NOTE"
	.sectionflags	@"SHF_NOTE_NV_CUINFO"
        /*0018*/ 	.short	0x0002
        /*001a*/ 	.short	0x0064
        /*001c*/ 	.short	0x0082
	.zero		2


//--------------------- .nv.info                  --------------------------
	.section	.nv.info,"",@"SHT_CUDA_INFO"
	.align	4


	//----- nvinfo : EIATTR_REGCOUNT
	.align		4
        /*0000*/ 	.byte	0x04, 0x2f
        /*0002*/ 	.short	(.L_1 - .L_0)
	.align		4
.L_0:
        /*0004*/ 	.word	index@(_Z9cuda_gemmPKiS0_Pim)
        /*0008*/ 	.word	0x00000020


	//----- nvinfo : EIATTR_FRAME_SIZE
	.align		4
.L_1:
        /*000c*/ 	.byte	0x04, 0x11
        /*000e*/ 	.short	(.L_3 - .L_2)
	.align		4
.L_2:
        /*0010*/ 	.word	index@(_Z9cuda_gemmPKiS0_Pim)
        /*0014*/ 	.word	0x00000000


	//----- nvinfo : EIATTR_REGCOUNT
	.align		4
.L_3:
        /*0018*/ 	.byte	0x04, 0x2f
        /*001a*/ 	.short	(.L_5 - .L_4)
	.align		4
.L_4:
        /*001c*/ 	.word	index@(_Z16count_zero_elemsPKimPi)
        /*0020*/ 	.word	0x0000000d


	//----- nvinfo : EIATTR_FRAME_SIZE
	.align		4
.L_5:
        /*0024*/ 	.byte	0x04, 0x11
        /*0026*/ 	.short	(.L_7 - .L_6)
	.align		4
.L_6:
        /*0028*/ 	.word	index@(_Z16count_zero_elemsPKimPi)
        /*002c*/ 	.word	0x00000000


	//----- nvinfo : EIATTR_MIN_STACK_SIZE
	.align		4
.L_7:
        /*0030*/ 	.byte	0x04, 0x12
        /*0032*/ 	.short	(.L_9 - .L_8)
	.align		4
.L_8:
        /*0034*/ 	.word	index@(_Z16count_zero_elemsPKimPi)
        /*0038*/ 	.word	0x00000000


	//----- nvinfo : EIATTR_MIN_STACK_SIZE
	.align		4
.L_9:
        /*003c*/ 	.byte	0x04, 0x12
        /*003e*/ 	.short	(.L_11 - .L_10)
	.align		4
.L_10:
        /*0040*/ 	.word	index@(_Z9cuda_gemmPKiS0_Pim)
        /*0044*/ 	.word	0x00000000
.L_11:


//--------------------- .nv.compat                --------------------------
	.section	.nv.compat,"",@"SHT_CUDA_COMPAT_INFO"
	.align	4
        /*0000*/ 	.byte	0x02, 0x09, 0x00, 0x00, 0x02, 0x02, 0x01, 0x00, 0x02, 0x05, 0x05, 0x00, 0x03, 0x07, 0x01, 0x01
        /*0010*/ 	.byte	0x02, 0x03, 0x00, 0x00, 0x02, 0x06, 0x01, 0x00, 0x04, 0x0b, 0x08, 0x00, 0x09, 0x00, 0x00, 0x00
        /*0020*/ 	.byte	0x00, 0x00, 0x00, 0x00


//--------------------- .nv.info._Z16count_zero_elemsPKimPi --------------------------
	.section	.nv.info._Z16count_zero_elemsPKimPi,"",@"SHT_CUDA_INFO"
	.sectionflags	@""
	.align	4


	//----- nvinfo : EIATTR_CUDA_API_VERSION
	.align		4
        /*0000*/ 	.byte	0x04, 0x37
        /*0002*/ 	.short	(.L_13 - .L_12)
.L_12:
        /*0004*/ 	.word	0x00000082


	//----- nvinfo : EIATTR_KPARAM_INFO
	.align		4
.L_13:
        /*0008*/ 	.byte	0x04, 0x17
        /*000a*/ 	.short	(.L_15 - .L_14)
.L_14:
        /*000c*/ 	.word	0x00000000
        /*0010*/ 	.short	0x0002
        /*0012*/ 	.short	0x0010
        /*0014*/ 	.byte	0x00, 0xf5, 0x21, 0x00


	//----- nvinfo : EIATTR_KPARAM_INFO
	.align		4
.L_15:
        /*0018*/ 	.byte	0x04, 0x17
        /*001a*/ 	.short	(.L_17 - .L_16)
.L_16:
        /*001c*/ 	.word	0x00000000
        /*0020*/ 	.short	0x0001
        /*0022*/ 	.short	0x0008
        /*0024*/ 	.byte	0x00, 0xf0, 0x21, 0x00


	//----- nvinfo : EIATTR_KPARAM_INFO
	.align		4
.L_17:
        /*0028*/ 	.byte	0x04, 0x17
        /*002a*/ 	.short	(.L_19 - .L_18)
.L_18:
        /*002c*/ 	.word	0x00000000
        /*0030*/ 	.short	0x0000
        /*0032*/ 	.short	0x0000
        /*0034*/ 	.byte	0x00, 0xf5, 0x21, 0x00


	//----- nvinfo : EIATTR_SPARSE_MMA_MASK
	.align		4
.L_19:
        /*0038*/ 	.byte	0x03, 0x50
        /*003a*/ 	.short	0x0000


	//----- nvinfo : EIATTR_MAXREG_COUNT
	.align		4
        /*003c*/ 	.byte	0x03, 0x1b
        /*003e*/ 	.short	0x00ff


	//----- nvinfo : EIATTR_NUM_BARRIERS
	.align		4
        /*0040*/ 	.byte	0x02, 0x4c
        /*0042*/ 	.byte	0x01
	.zero		1


	//----- nvinfo : EIATTR_MERCURY_ISA_VERSION
	.align		4
        /*0044*/ 	.byte	0x03, 0x5f
        /*0046*/ 	.short	0x0101


	//----- nvinfo : EIATTR_INT_WARP_WIDE_INSTR_OFFSETS
	.align		4
        /*0048*/ 	.byte	0x04, 0x31
        /*004a*/ 	.short	(.L_21 - .L_20)


	//   ....[0]....
.L_20:
        /*004c*/ 	.word	0x000004c0


	//----- nvinfo : EIATTR_VRC_CTA_INIT_COUNT
	.align		4
.L_21:
        /*0050*/ 	.byte	0x02, 0x4a
	.zero		1
	.zero		1


	//----- nvinfo : EIATTR_EXIT_INSTR_OFFSETS
	.align		4
        /*0054*/ 	.byte	0x04, 0x1c
        /*0056*/ 	.short	(.L_23 - .L_22)


	//   ....[0]....
.L_22:
        /*0058*/ 	.word	0x00000540


	//----- nvinfo : EIATTR_CRS_STACK_SIZE
	.align		4
.L_23:
        /*005c*/ 	.byte	0x04, 0x1e
        /*005e*/ 	.short	(.L_25 - .L_24)
.L_24:
        /*0060*/ 	.word	0x00000000


	//----- nvinfo : EIATTR_CBANK_PARAM_SIZE
	.align		4
.L_25:
        /*0064*/ 	.byte	0x03, 0x19
        /*0066*/ 	.short	0x0018


	//----- nvinfo : EIATTR_PARAM_CBANK
	.align		4
        /*0068*/ 	.byte	0x04, 0x0a
        /*006a*/ 	.short	(.L_27 - .L_26)
	.align		4
.L_26:
        /*006c*/ 	.word	index@(.nv.constant0._Z16count_zero_elemsPKimPi)
        /*0070*/ 	.short	0x0380
        /*0072*/ 	.short	0x0018


	//----- nvinfo : EIATTR_SW_WAR
	.align		4
.L_27:
        /*0074*/ 	.byte	0x04, 0x36
        /*0076*/ 	.short	(.L_29 - .L_28)
.L_28:
        /*0078*/ 	.word	0x00000008
.L_29:


//--------------------- .nv.info._Z9cuda_gemmPKiS0_Pim --------------------------
	.section	.nv.info._Z9cuda_gemmPKiS0_Pim,"",@"SHT_CUDA_INFO"
	.sectionflags	@""
	.align	4


	//----- nvinfo : EIATTR_CUDA_API_VERSION
	.align		4
        /*0000*/ 	.byte	0x04, 0x37
        /*0002*/ 	.short	(.L_31 - .L_30)
.L_30:
        /*0004*/ 	.word	0x00000082


	//----- nvinfo : EIATTR_KPARAM_INFO
	.align		4
.L_31:
        /*0008*/ 	.byte	0x04, 0x17
        /*000a*/ 	.short	(.L_33 - .L_32)
.L_32:
        /*000c*/ 	.word	0x00000000
        /*0010*/ 	.short	0x0003
        /*0012*/ 	.short	0x0018
        /*0014*/ 	.byte	0x00, 0xf0, 0x21, 0x00


	//----- nvinfo : EIATTR_KPARAM_INFO
	.align		4
.L_33:
        /*0018*/ 	.byte	0x04, 0x17
        /*001a*/ 	.short	(.L_35 - .L_34)
.L_34:
        /*001c*/ 	.word	0x00000000
        /*0020*/ 	.short	0x0002
        /*0022*/ 	.short	0x0010
        /*0024*/ 	.byte	0x00, 0xf5, 0x21, 0x00


	//----- nvinfo : EIATTR_KPARAM_INFO
	.align		4
.L_35:
        /*0028*/ 	.byte	0x04, 0x17
        /*002a*/ 	.short	(.L_37 - .L_36)
.L_36:
        /*002c*/ 	.word	0x00000000
        /*0030*/ 	.short	0x0001
        /*0032*/ 	.short	0x0008
        /*0034*/ 	.byte	0x00, 0xf5, 0x21, 0x00


	//----- nvinfo : EIATTR_KPARAM_INFO
	.align		4
.L_37:
        /*0038*/ 	.byte	0x04, 0x17
        /*003a*/ 	.short	(.L_39 - .L_38)
.L_38:
        /*003c*/ 	.word	0x00000000
        /*0040*/ 	.short	0x0000
        /*0042*/ 	.short	0x0000
        /*0044*/ 	.byte	0x00, 0xf5, 0x21, 0x00


	//----- nvinfo : EIATTR_SPARSE_MMA_MASK
	.align		4
.L_39:
        /*0048*/ 	.byte	0x03, 0x50
        /*004a*/ 	.short	0x0000


	//----- nvinfo : EIATTR_MAXREG_COUNT
	.align		4
        /*004c*/ 	.byte	0x03, 0x1b
        /*004e*/ 	.short	0x00ff


	//----- nvinfo : EIATTR_MERCURY_ISA_VERSION
	.align		4
        /*0050*/ 	.byte	0x03, 0x5f
        /*0052*/ 	.short	0x0101


	//----- nvinfo : EIATTR_VRC_CTA_INIT_COUNT
	.align		4
        /*0054*/ 	.byte	0x02, 0x4a
	.zero		1
	.zero		1


	//----- nvinfo : EIATTR_EXIT_INSTR_OFFSETS
	.align		4
        /*0058*/ 	.byte	0x04, 0x1c
        /*005a*/ 	.short	(.L_41 - .L_40)


	//   ....[0]....
.L_40:
        /*005c*/ 	.word	0x00000080


	//   ....[1]....
        /*0060*/ 	.word	0x00000640


	//   ....[2]....
        /*0064*/ 	.word	0x00000910


	//   ....[3]....
        /*0068*/ 	.word	0x00000b10


	//   ....[4]....
        /*006c*/ 	.word	0x00000c30


	//----- nvinfo : EIATTR_CBANK_PARAM_SIZE
	.align		4
.L_41:
        /*0070*/ 	.byte	0x03, 0x19
        /*0072*/ 	.short	0x0020


	//----- nvinfo : EIATTR_PARAM_CBANK
	.align		4
        /*0074*/ 	.byte	0x04, 0x0a
        /*0076*/ 	.short	(.L_43 - .L_42)
	.align		4
.L_42:
        /*0078*/ 	.word	index@(.nv.constant0._Z9cuda_gemmPKiS0_Pim)
        /*007c*/ 	.short	0x0380
        /*007e*/ 	.short	0x0020


	//----- nvinfo : EIATTR_SW_WAR
	.align		4
.L_43:
        /*0080*/ 	.byte	0x04, 0x36
        /*0082*/ 	.short	(.L_45 - .L_44)
.L_44:
        /*0084*/ 	.word	0x00000008
.L_45:


//--------------------- .nv.callgraph             --------------------------
	.section	.nv.callgraph,"",@"SHT_CUDA_CALLGRAPH"
	.align	4
	.sectionentsize	8
	.align		4
        /*0000*/ 	.word	0x00000000
	.align		4
        /*0004*/ 	.word	0xffffffff
	.align		4
        /*0008*/ 	.word	0x00000000
	.align		4
        /*000c*/ 	.word	0xfffffffe
	.align		4
        /*0010*/ 	.word	0x00000000
	.align		4
        /*0014*/ 	.word	0xfffffffd
	.align		4
        /*0018*/ 	.word	0x00000000
	.align		4
        /*001c*/ 	.word	0xfffffffc


//--------------------- .text._Z16count_zero_elemsPKimPi --------------------------
	.section	.text._Z16count_zero_elemsPKimPi,"ax",@progbits
	.align	128
        .global         _Z16count_zero_elemsPKimPi
        .type           _Z16count_zero_elemsPKimPi,@function
        .size           _Z16count_zero_elemsPKimPi,(.L_x_16 - _Z16count_zero_elemsPKimPi)
        .other          _Z16count_zero_elemsPKimPi,@"STO_CUDA_ENTRY STV_DEFAULT"
_Z16count_zero_elemsPKimPi:
.text._Z16count_zero_elemsPKimPi:
[----:B------:R-:W-:Y:S01]  /*0000*/  LDC R1, c[0x0][0x37c] ;  /* 0x0000df00ff017b82 */ /* 0x000fe20000000800 */
[----:B------:R-:W0:Y:S01]  /*0010*/  S2R R0, SR_TID.X ;  /* 0x0000000000007919 */ /* 0x000e220000002100 */
[----:B------:R-:W0:Y:S06]  /*0020*/  LDCU.64 UR4, c[0x0][0x388] ;  /* 0x00007100ff0477ac */ /* 0x000e2c0008000a00 */
[----:B------:R-:W1:Y:S01]  /*0030*/  LDC R2, c[0x0][0x360] ;  /* 0x0000d800ff027b82 */ /* 0x000e620000000800 */
[----:B------:R-:W-:Y:S01]  /*0040*/  BSSY.RECONVERGENT B0, `(.L_x_0) ;  /* 0x000001e000007945 */ /* 0x000fe20003800200 */
[----:B------:R-:W2:Y:S01]  /*0050*/  LDCU.64 UR8, c[0x0][0x358] ;  /* 0x00006b00ff0877ac */ /* 0x000ea20008000a00 */
[----:B------:R-:W3:Y:S01]  /*0060*/  LDCU.64 UR6, c[0x0][0x380] ;  /* 0x00007000ff0677ac */ /* 0x000ee20008000a00 */
[----:B0-----:R-:W-:-:S04]  /*0070*/  ISETP.GE.U32.AND P0, PT, R0, UR4, PT ;  /* 0x0000000400007c0c */ /* 0x001fc8000bf06070 */
[----:B------:R-:W-:-:S13]  /*0080*/  ISETP.GE.U32.AND.EX P0, PT, RZ, UR5, PT, P0 ;  /* 0x00000005ff007c0c */ /* 0x000fda000bf06100 */
[----:B--23--:R-:W-:Y:S05]  /*0090*/  @P0 BRA `(.L_x_1) ;  /* 0x0000000000600947 */ /* 0x00cfea0003800000 */
[----:B------:R-:W0:Y:S01]  /*00a0*/  S2R R4, SR_CgaCtaId ;  /* 0x0000000000047919 */ /* 0x000e220000008800 */
[----:B------:R-:W-:Y:S01]  /*00b0*/  MOV R3, 0x400 ;  /* 0x0000040000037802 */ /* 0x000fe20000000f00 */
[----:B------:R-:W-:Y:S01]  /*00c0*/  IMAD.MOV.U32 R9, RZ, RZ, R0 ;  /* 0x000000ffff097224 */ /* 0x000fe200078e0000 */
[----:B------:R-:W2:Y:S01]  /*00d0*/  S2R R8, SR_CTAID.X ;  /* 0x0000000000087919 */ /* 0x000ea20000002500 */
[----:B------:R-:W-:Y:S01]  /*00e0*/  IMAD.MOV.U32 R10, RZ, RZ, RZ ;  /* 0x000000ffff0a7224 */ /* 0x000fe200078e00ff */
[----:B0-----:R-:W-:-:S07]  /*00f0*/  LEA R3, R4, R3, 0x18 ;  /* 0x0000000304037211 */ /* 0x001fce00078ec0ff */
.L_x_2:
[----:B------:R-:W-:Y:S02]  /*0100*/  IMAD R6, R10, UR4, RZ ;  /* 0x000000040a067c24 */ /* 0x000fe4000f8e02ff */
[----:B--2---:R-:W-:Y:S02]  /*0110*/  IMAD.MOV.U32 R4, RZ, RZ, R8 ;  /* 0x000000ffff047224 */ /* 0x004fe400078e0008 */
[----:B------:R-:W-:Y:S02]  /*0120*/  IMAD.MOV.U32 R5, RZ, RZ, RZ ;  /* 0x000000ffff057224 */ /* 0x000fe400078e00ff */
[C---:B------:R-:W-:Y:S02]  /*0130*/  IMAD R7, R9.reuse, UR5, R6 ;  /* 0x0000000509077c24 */ /* 0x040fe4000f8e0206 */
[----:B------:R-:W-:-:S04]  /*0140*/  IMAD.WIDE.U32 R4, R9, UR4, R4 ;  /* 0x0000000409047c25 */ /* 0x000fc8000f8e0004 */
[----:B------:R-:W-:Y:S01]  /*0150*/  IMAD.IADD R5, R5, 0x1, R7 ;  /* 0x0000000105057824 */ /* 0x000fe200078e0207 */
[----:B------:R-:W-:-:S04]  /*0160*/  LEA R6, P0, R4, UR6, 0x2 ;  /* 0x0000000604067c11 */ /* 0x000fc8000f8010ff */
[----:B------:R-:W-:-:S05]  /*0170*/  LEA.HI.X R7, R4, UR7, R5, 0x2, P0 ;  /* 0x0000000704077c11 */ /* 0x000fca00080f1405 */
[----:B------:R-:W2:Y:S01]  /*0180*/  LDG.E R6, desc[UR8][R6.64] ;  /* 0x0000000806067981 */ /* 0x000ea2000c1e1900 */
[----:B------:R-:W-:Y:S01]  /*0190*/  IMAD R5, R9, 0x4, R3 ;  /* 0x0000000409057824 */ /* 0x000fe200078e0203 */
[----:B--2---:R-:W-:-:S04]  /*01a0*/  ISETP.NE.AND P0, PT, R6, RZ, PT ;  /* 0x000000ff0600720c */ /* 0x004fc80003f05270 */
[----:B------:R-:W-:Y:S02]  /*01b0*/  SEL R4, RZ, 0x1, P0 ;  /* 0x00000001ff047807 */ /* 0x000fe40000000000 */
[----:B-1----:R-:W-:-:S03]  /*01c0*/  IADD3 R9, P0, PT, R2, R9, RZ ;  /* 0x0000000902097210 */ /* 0x002fc60007f1e0ff */
[----:B------:R0:W-:Y:S02]  /*01d0*/  STS [R5], R4 ;  /* 0x0000000405007388 */ /* 0x0001e40000000800 */
[----:B------:R-:W-:Y:S01]  /*01e0*/  IMAD.X R10, RZ, RZ, R10, P0 ;  /* 0x000000ffff0a7224 */ /* 0x000fe200000e060a */
[----:B------:R-:W-:-:S04]  /*01f0*/  ISETP.GE.U32.AND P0, PT, R9, UR4, PT ;  /* 0x0000000409007c0c */ /* 0x000fc8000bf06070 */
[----:B------:R-:W-:-:S13]  /*0200*/  ISETP.GE.U32.AND.EX P0, PT, R10, UR5, PT, P0 ;  /* 0x000000050a007c0c */ /* 0x000fda000bf06100 */
[----:B0-----:R-:W-:Y:S05]  /*0210*/  @!P0 BRA `(.L_x_2) ;  /* 0xfffffffc00b88947 */ /* 0x001fea000383ffff */
.L_x_1:
[----:B------:R-:W-:Y:S05]  /*0220*/  BSYNC.RECONVERGENT B0 ;  /* 0x0000000000007941 */ /* 0x000fea0003800200 */
.L_x_0:
[----:B------:R-:W-:Y:S01]  /*0230*/  BAR.SYNC.DEFER_BLOCKING 0x0 ;  /* 0x0000000000007b1d */ /* 0x000fe20000010000 */
[----:B------:R-:W-:-:S04]  /*0240*/  USHF.R.U64 UR4, UR4, 0x1, UR5 ;  /* 0x0000000104047899 */ /* 0x000fc80008001205 */
[----:B------:R-:W-:-:S09]  /*0250*/  UISETP.GE.AND UP0, UPT, UR4, 0x1, UPT ;  /* 0x000000010400788c */ /* 0x000fd2000bf06270 */
[----:B------:R-:W-:Y:S05]  /*0260*/  BRA.U !UP0, `(.L_x_3) ;  /* 0x00000001086c7547 */ /* 0x000fea000b800000 */
[----:B------:R-:W0:Y:S01]  /*0270*/  S2UR UR6, SR_CgaCtaId ;  /* 0x00000000000679c3 */ /* 0x000e220000008800 */
[----:B------:R-:W-:Y:S01]  /*0280*/  IMAD.U32 R3, RZ, RZ, UR4 ;  /* 0x00000004ff037e24 */ /* 0x000fe2000f8e00ff */
[----:B------:R-:W-:Y:S02]  /*0290*/  UMOV UR5, 0x400 ;  /* 0x0000040000057882 */ /* 0x000fe40000000000 */
[----:B0-----:R-:W-:-:S12]  /*02a0*/  ULEA UR5, UR6, UR5, 0x18 ;  /* 0x0000000506057291 */ /* 0x001fd8000f8ec0ff */
.L_x_7:
[----:B------:R-:W-:Y:S01]  /*02b0*/  ISETP.GE.U32.AND P0, PT, R0, R3, PT ;  /* 0x000000030000720c */ /* 0x000fe20003f06070 */
[----:B------:R-:W-:Y:S01]  /*02c0*/  BSSY.RECONVERGENT B0, `(.L_x_4) ;  /* 0x0000013000007945 */ /* 0x000fe20003800200 */
[----:B------:R-:W-:Y:S02]  /*02d0*/  ISETP.GT.U32.AND P1, PT, R3, 0x1, PT ;  /* 0x000000010300780c */ /* 0x000fe40003f24070 */
[----:B------:R-:W-:-:S09]  /*02e0*/  SHF.R.U32.HI R8, RZ, 0x1, R3 ;  /* 0x00000001ff087819 */ /* 0x000fd20000011603 */
[----:B0-----:R-:W-:Y:S05]  /*02f0*/  @P0 BRA `(.L_x_5) ;  /* 0x00000000003c0947 */ /* 0x001fea0003800000 */
[----:B------:R-:W-:Y:S01]  /*0300*/  MOV R5, UR5 ;  /* 0x0000000500057c02 */ /* 0x000fe20008000f00 */
[----:B------:R-:W-:Y:S02]  /*0310*/  IMAD.MOV.U32 R9, RZ, RZ, R0 ;  /* 0x000000ffff097224 */ /* 0x000fe400078e0000 */
[----:B------:R-:W-:-:S07]  /*0320*/  IMAD.MOV.U32 R10, RZ, RZ, RZ ;  /* 0x000000ffff0a7224 */ /* 0x000fce00078e00ff */
.L_x_6:
[--C-:B0-----:R-:W-:Y:S01]  /*0330*/  IMAD R4, R0, 0x4, R5.reuse ;  /* 0x0000000400047824 */ /* 0x101fe200078e0205 */
[C---:B-1----:R-:W-:Y:S01]  /*0340*/  IADD3 R9, P0, PT, R2.reuse, R9, RZ ;  /* 0x0000000902097210 */ /* 0x042fe20007f1e0ff */
[----:B------:R-:W-:Y:S02]  /*0350*/  IMAD R5, R2, 0x4, R5 ;  /* 0x0000000402057824 */ /* 0x000fe400078e0205 */
[----:B------:R-:W-:Y:S01]  /*0360*/  IMAD R6, R3, 0x4, R4 ;  /* 0x0000000403067824 */ /* 0x000fe200078e0204 */
[----:B------:R-:W-:Y:S01]  /*0370*/  LDS R7, [R4] ;  /* 0x0000000004077984 */ /* 0x000fe20000000800 */
[----:B------:R-:W-:Y:S01]  /*0380*/  IMAD.X R10, RZ, RZ, R10, P0 ;  /* 0x000000ffff0a7224 */ /* 0x000fe200000e060a */
[----:B------:R-:W-:-:S03]  /*0390*/  ISETP.GE.U32.AND P0, PT, R9, R3, PT ;  /* 0x000000030900720c */ /* 0x000fc60003f06070 */
[----:B------:R-:W0:Y:S01]  /*03a0*/  LDS R6, [R6] ;  /* 0x0000000006067984 */ /* 0x000e220000000800 */
[----:B------:R-:W-:Y:S02]  /*03b0*/  ISETP.GE.U32.AND.EX P0, PT, R10, RZ, PT, P0 ;  /* 0x000000ff0a00720c */ /* 0x000fe40003f06100 */
[----:B0-----:R-:W-:-:S05]  /*03c0*/  IADD3 R7, PT, PT, R6, R7, RZ ;  /* 0x0000000706077210 */ /* 0x001fca0007ffe0ff */
[----:B------:R0:W-:Y:S06]  /*03d0*/  STS [R4], R7 ;  /* 0x0000000704007388 */ /* 0x0001ec0000000800 */
[----:B------:R-:W-:Y:S05]  /*03e0*/  @!P0 BRA `(.L_x_6) ;  /* 0xfffffffc00d08947 */ /* 0x000fea000383ffff */
.L_x_5:
[----:B------:R-:W-:Y:S05]  /*03f0*/  BSYNC.RECONVERGENT B0 ;  /* 0x0000000000007941 */ /* 0x000fea0003800200 */
.L_x_4:
[----:B------:R-:W-:Y:S01]  /*0400*/  IMAD.MOV.U32 R3, RZ, RZ, R8 ;  /* 0x000000ffff037224 */ /* 0x000fe200078e0008 */
[----:B------:R-:W-:Y:S06]  /*0410*/  @P1 BRA `(.L_x_7) ;  /* 0xfffffffc00a41947 */ /* 0x000fec000383ffff */
.L_x_3:
[----:B------:R-:W-:Y:S01]  /*0420*/  BAR.SYNC.DEFER_BLOCKING 0x0 ;  /* 0x0000000000007b1d */ /* 0x000fe20000010000 */
[----:B------:R-:W-:-:S05]  /*0430*/  ISETP.NE.AND P0, PT, R0, RZ, PT ;  /* 0x000000ff0000720c */ /* 0x000fca0003f05270 */
[----:B------:R-:W-:Y:S08]  /*0440*/  BSSY.RECONVERGENT B0, `(.L_x_8) ;  /* 0x000000e000007945 */ /* 0x000ff00003800200 */
[----:B------:R-:W-:Y:S05]  /*0450*/  @P0 BRA `(.L_x_9) ;  /* 0x0000000000300947 */ /* 0x000fea0003800000 */
[----:B------:R-:W2:Y:S01]  /*0460*/  S2UR UR5, SR_CgaCtaId ;  /* 0x00000000000579c3 */ /* 0x000ea20000008800 */
[----:B------:R-:W-:Y:S01]  /*0470*/  UMOV UR4, 0x400 ;  /* 0x0000040000047882 */ /* 0x000fe20000000000 */
[----:B0-----:R-:W0:Y:S06]  /*0480*/  S2R R4, SR_LANEID ;  /* 0x0000000000047919 */ /* 0x001e2c0000000000 */
[----:B-1----:R-:W1:Y:S01]  /*0490*/  LDC.64 R2, c[0x0][0x390] ;  /* 0x0000e400ff027b82 */ /* 0x002e620000000a00 */
[----:B--2---:R-:W-:-:S09]  /*04a0*/  ULEA UR4, UR5, UR4, 0x18 ;  /* 0x0000000405047291 */ /* 0x004fd2000f8ec0ff */
[----:B------:R-:W2:Y:S01]  /*04b0*/  LDS R0, [UR4] ;  /* 0x00000004ff007984 */ /* 0x000ea20008000800 */
[----:B------:R-:W-:Y:S02]  /*04c0*/  VOTEU.ANY UR4, UPT, PT ;  /* 0x0000000000047886 */ /* 0x000fe400038e0100 */
[----:B------:R-:W-:Y:S02]  /*04d0*/  UFLO.U32 UR5, UR4 ;  /* 0x00000004000572bd */ /* 0x000fe400080e0000 */
[----:B------:R-:W-:-:S04]  /*04e0*/  UPOPC UR4, UR4 ;  /* 0x00000004000472bf */ /* 0x000fc80008000000 */
[----:B0-----:R-:W-:Y:S02]  /*04f0*/  ISETP.EQ.U32.AND P0, PT, R4, UR5, PT ;  /* 0x0000000504007c0c */ /* 0x001fe4000bf02070 */
[----:B--2---:R-:W-:-:S11]  /*0500*/  IMAD R5, R0, UR4, RZ ;  /* 0x0000000400057c24 */ /* 0x004fd6000f8e02ff */
[----:B-1----:R2:W-:Y:S02]  /*0510*/  @P0 REDG.E.ADD.STRONG.GPU desc[UR8][R2.64], R5 ;  /* 0x000000050200098e */ /* 0x0025e4000c12e108 */
.L_x_9:
[----:B------:R-:W-:Y:S05]  /*0520*/  BSYNC.RECONVERGENT B0 ;  /* 0x0000000000007941 */ /* 0x000fea0003800200 */
.L_x_8:
[----:B------:R-:W-:Y:S06]  /*0530*/  BAR.SYNC.DEFER_BLOCKING 0x0 ;  /* 0x0000000000007b1d */ /* 0x000fec0000010000 */
[----:B------:R-:W-:Y:S05]  /*0540*/  EXIT ;  /* 0x000000000000794d */ /* 0x000fea0003800000 */
.L_x_10:
[----:B------:R-:W-:-:S00]  /*0550*/  BRA `(.L_x_10) ;  /* 0xfffffffc00fc7947 */ /* 0x000fc0000383ffff */
[----:B------:R-:W-:-:S00]  /*0560*/  NOP ;  /* 0x0000000000007918 */ /* 0x000fc00000000000 */
        /* <DEDUP_REMOVED lines=9> */
.L_x_16:


//--------------------- .text._Z9cuda_gemmPKiS0_Pim --------------------------
	.section	.text._Z9cuda_gemmPKiS0_Pim,"ax",@progbits
	.align	128
        .global         _Z9cuda_gemmPKiS0_Pim
        .type           _Z9cuda_gemmPKiS0_Pim,@function
        .size           _Z9cuda_gemmPKiS0_Pim,(.L_x_17 - _Z9cuda_gemmPKiS0_Pim)
        .other          _Z9cuda_gemmPKiS0_Pim,@"STO_CUDA_ENTRY STV_DEFAULT"
_Z9cuda_gemmPKiS0_Pim:
.text._Z9cuda_gemmPKiS0_Pim:
[----:B------:R-:W-:Y:S08]  /*0000*/  LDC R1, c[0x0][0x37c] ;  /* 0x0000df00ff017b82 */ /* 0x000ff00000000800 */
[----:B------:R-:W0:Y:S01]  /*0010*/  LDC.64 R8, c[0x0][0x398] ;  /* 0x0000e600ff087b82 */ /* 0x000e220000000a00 */
[----:B------:R-:W1:Y:S07]  /*0020*/  S2R R11, SR_TID.X ;  /* 0x00000000000b7919 */ /* 0x000e6e0000002100 */
[----:B------:R-:W1:Y:S08]  /*0030*/  S2UR UR4, SR_CTAID.X ;  /* 0x00000000000479c3 */ /* 0x000e700000002500 */
[----:B------:R-:W1:Y:S01]  /*0040*/  LDC R10, c[0x0][0x360] ;  /* 0x0000d800ff0a7b82 */ /* 0x000e620000000800 */
[----:B0-----:R-:W-:-:S04]  /*0050*/  ISETP.NE.U32.AND P0, PT, R8, RZ, PT ;  /* 0x000000ff0800720c */ /* 0x001fc80003f05070 */
[----:B------:R-:W-:Y:S01]  /*0060*/  ISETP.NE.AND.EX P0, PT, R9, RZ, PT, P0 ;  /* 0x000000ff0900720c */ /* 0x000fe20003f05300 */
[----:B-1----:R-:W-:-:S12]  /*0070*/  IMAD R10, R10, UR4, R11 ;  /* 0x000000040a0a7c24 */ /* 0x002fd8000f8e020b */
[----:B------:R-:W-:Y:S05]  /*0080*/  @!P0 EXIT ;  /* 0x000000000000894d */ /* 0x000fea0003800000 */
[----:B------:R-:W0:Y:S01]  /*0090*/  S2R R3, SR_TID.Y ;  /* 0x0000000000037919 */ /* 0x000e220000002200 */
[----:B------:R-:W0:Y:S01]  /*00a0*/  LDCU UR4, c[0x0][0x364] ;  /* 0x00006c80ff0477ac */ /* 0x000e220008000800 */
[----:B------:R-:W-:Y:S01]  /*00b0*/  ISETP.GE.U32.AND P1, PT, R8, 0x8, PT ;  /* 0x000000080800780c */ /* 0x000fe20003f26070 */
[----:B------:R-:W-:Y:S01]  /*00c0*/  IMAD.MOV.U32 R5, RZ, RZ, RZ ;  /* 0x000000ffff057224 */ /* 0x000fe200078e00ff */
[----:B------:R-:W0:Y:S01]  /*00d0*/  S2R R0, SR_CTAID.Y ;  /* 0x0000000000007919 */ /* 0x000e220000002600 */
[----:B------:R-:W1:Y:S01]  /*00e0*/  LDCU.64 UR6, c[0x0][0x390] ;  /* 0x00007200ff0677ac */ /* 0x000e620008000a00 */
[----:B------:R-:W-:Y:S01]  /*00f0*/  ISETP.GE.U32.AND.EX P1, PT, R9, RZ, PT, P1 ;  /* 0x000000ff0900720c */ /* 0x000fe20003f26110 */
[----:B0-----:R-:W-:Y:S01]  /*0100*/  IMAD R3, R0, UR4, R3 ;  /* 0x0000000400037c24 */ /* 0x001fe2000f8e0203 */
[----:B------:R-:W0:Y:S01]  /*0110*/  LDCU.64 UR4, c[0x0][0x358] ;  /* 0x00006b00ff0477ac */ /* 0x000e220008000a00 */
[----:B------:R-:W-:Y:S02]  /*0120*/  LOP3.LUT R0, R8, 0x7, RZ, 0xc0, !PT ;  /* 0x0000000708007812 */ /* 0x000fe400078ec0ff */
[----:B------:R-:W-:-:S02]  /*0130*/  IMAD.WIDE.U32 R12, R3, R8, RZ ;  /* 0x00000008030c7225 */ /* 0x000fc400078e00ff */
[----:B------:R-:W-:Y:S02]  /*0140*/  ISETP.NE.U32.AND P0, PT, R0, RZ, PT ;  /* 0x000000ff0000720c */ /* 0x000fe40003f05070 */
[----:B------:R-:W-:Y:S01]  /*0150*/  IMAD R2, R3, R9, R13 ;  /* 0x0000000903027224 */ /* 0x000fe200078e020d */
[----:B------:R-:W-:Y:S02]  /*0160*/  IADD3 R3, P2, PT, R10, R12, RZ ;  /* 0x0000000c0a037210 */ /* 0x000fe40007f5e0ff */
[----:B------:R-:W-:-:S03]  /*0170*/  ISETP.NE.AND.EX P0, PT, RZ, RZ, PT, P0 ;  /* 0x000000ffff00720c */ /* 0x000fc60003f05300 */
[----:B------:R-:W-:Y:S01]  /*0180*/  IMAD.X R4, RZ, RZ, R2, P2 ;  /* 0x000000ffff047224 */ /* 0x000fe200010e0602 */
[----:B-1----:R-:W-:-:S04]  /*0190*/  LEA R14, P2, R3, UR6, 0x2 ;  /* 0x00000006030e7c11 */ /* 0x002fc8000f8410ff */
[----:B------:R-:W-:Y:S01]  /*01a0*/  LEA.HI.X R15, R3, UR7, R4, 0x2, P2 ;  /* 0x00000007030f7c11 */ /* 0x000fe200090f1404 */
[----:B------:R-:W-:-:S04]  /*01b0*/  IMAD.MOV.U32 R3, RZ, RZ, RZ ;  /* 0x000000ffff037224 */ /* 0x000fc800078e00ff */
[----:B0-----:R0:W5:Y:S01]  /*01c0*/  LDG.E R21, desc[UR4][R14.64] ;  /* 0x000000040e157981 */ /* 0x001162000c1e1900 */
[----:B------:R-:W-:Y:S05]  /*01d0*/  @!P1 BRA `(.L_x_11) ;  /* 0x0000000400189947 */ /* 0x000fea0003800000 */
[----:B------:R-:W1:Y:S01]  /*01e0*/  LDCU.128 UR8, c[0x0][0x380] ;  /* 0x00007000ff0877ac */ /* 0x000e620008000c00 */
[----:B------:R-:W2:Y:S01]  /*01f0*/  LDC R5, c[0x0][0x39c] ;  /* 0x0000e700ff057b82 */ /* 0x000ea20000000800 */
[C---:B------:R-:W-:Y:S01]  /*0200*/  LOP3.LUT R3, R8.reuse, 0xfffffff8, RZ, 0xc0, !PT ;  /* 0xfffffff808037812 */ /* 0x040fe200078ec0ff */
[----:B------:R-:W-:Y:S01]  /*0210*/  IMAD.SHL.U32 R27, R9, 0x4, RZ ;  /* 0x00000004091b7824 */ /* 0x000fe200078e00ff */
[C---:B------:R-:W-:Y:S01]  /*0220*/  SHF.L.U64.HI R26, R8.reuse, 0x5, R9 ;  /* 0x00000005081a7819 */ /* 0x040fe20000010209 */
[----:B------:R-:W-:-:S04]  /*0230*/  IMAD.WIDE.U32 R16, R8, 0x4, RZ ;  /* 0x0000000408107825 */ /* 0x000fc800078e00ff */
[----:B------:R-:W-:Y:S02]  /*0240*/  IMAD.IADD R27, R17, 0x1, R27 ;  /* 0x00000001111b7824 */ /* 0x000fe400078e021b */
[----:B------:R-:W-:Y:S01]  /*0250*/  IMAD.MOV.U32 R4, RZ, RZ, R3 ;  /* 0x000000ffff047224 */ /* 0x000fe200078e0003 */
[----:B-1----:R-:W-:Y:S02]  /*0260*/  LEA R18, P2, R12, UR8, 0x2 ;  /* 0x000000080c127c11 */ /* 0x002fe4000f8410ff */
[----:B------:R-:W-:Y:S02]  /*0270*/  LEA R6, P1, R10, UR10, 0x2 ;  /* 0x0000000a0a067c11 */ /* 0x000fe4000f8210ff */
[----:B------:R-:W-:Y:S02]  /*0280*/  LEA.HI.X R19, R12, UR9, R2, 0x2, P2 ;  /* 0x000000090c137c11 */ /* 0x000fe400090f1402 */
[----:B------:R-:W-:Y:S01]  /*0290*/  IADD3 R18, P2, PT, R18, 0x10, RZ ;  /* 0x0000001012127810 */ /* 0x000fe20007f5e0ff */
[----:B--2---:R-:W-:Y:S01]  /*02a0*/  IMAD.MOV.U32 R28, RZ, RZ, R5 ;  /* 0x000000ffff1c7224 */ /* 0x004fe200078e0005 */
[----:B------:R-:W-:-:S03]  /*02b0*/  LEA.HI.X R7, R10, UR11, RZ, 0x2, P1 ;  /* 0x0000000b0a077c11 */ /* 0x000fc600088f14ff */
[----:B------:R-:W-:-:S08]  /*02c0*/  IMAD.X R19, RZ, RZ, R19, P2 ;  /* 0x000000ffff137224 */ /* 0x000fd000010e0613 */
.L_x_12:
[----:B------:R-:W2:Y:S04]  /*02d0*/  LDG.E R22, desc[UR4][R6.64] ;  /* 0x0000000406167981 */ /* 0x000ea8000c1e1900 */
[----:B-1----:R-:W2:Y:S01]  /*02e0*/  LDG.E R20, desc[UR4][R18.64+-0x10] ;  /* 0xfffff00412147981 */ /* 0x002ea2000c1e1900 */
[----:B------:R-:W-:-:S05]  /*02f0*/  IADD3 R24, P1, PT, R6, R16, RZ ;  /* 0x0000001006187210 */ /* 0x000fca0007f3e0ff */
[----:B------:R-:W-:Y:S02]  /*0300*/  IMAD.X R25, R7, 0x1, R27, P1 ;  /* 0x0000000107197824 */ /* 0x000fe400008e061b */
[----:B--2--5:R-:W-:-:S05]  /*0310*/  IMAD R29, R20, R22, R21 ;  /* 0x00000016141d7224 */ /* 0x024fca00078e0215 */
[----:B------:R1:W-:Y:S04]  /*0320*/  STG.E desc[UR4][R14.64], R29 ;  /* 0x0000001d0e007986 */ /* 0x0003e8000c101904 */
[----:B------:R-:W1:Y:S04]  /*0330*/  LDG.E R21, desc[UR4][R24.64] ;  /* 0x0000000418157981 */ /* 0x000e68000c1e1900 */
[----:B------:R-:W1:Y:S02]  /*0340*/  LDG.E R20, desc[UR4][R18.64+-0xc] ;  /* 0xfffff40412147981 */ /* 0x000e64000c1e1900 */
[----:B-1----:R-:W-:Y:S01]  /*0350*/  IMAD R29, R20, R21, R29 ;  /* 0x00000015141d7224 */ /* 0x002fe200078e021d */
[----:B------:R-:W-:-:S04]  /*0360*/  IADD3 R20, P1, PT, R24, R16, RZ ;  /* 0x0000001018147210 */ /* 0x000fc80007f3e0ff */
[----:B------:R1:W-:Y:S01]  /*0370*/  STG.E desc[UR4][R14.64], R29 ;  /* 0x0000001d0e007986 */ /* 0x0003e2000c101904 */
[----:B------:R-:W-:-:S03]  /*0380*/  IMAD.X R21, R25, 0x1, R27, P1 ;  /* 0x0000000119157824 */ /* 0x000fc600008e061b */
[----:B------:R-:W1:Y:S04]  /*0390*/  LDG.E R22, desc[UR4][R18.64+-0x8] ;  /* 0xfffff80412167981 */ /* 0x000e68000c1e1900 */
[----:B------:R-:W1:Y:S02]  /*03a0*/  LDG.E R23, desc[UR4][R20.64] ;  /* 0x0000000414177981 */ /* 0x000e64000c1e1900 */
[----:B-1----:R-:W-:Y:S01]  /*03b0*/  IMAD R29, R22, R23, R29 ;  /* 0x00000017161d7224 */ /* 0x002fe200078e021d */
[----:B------:R-:W-:-:S05]  /*03c0*/  IADD3 R22, P1, PT, R20, R16, RZ ;  /* 0x0000001014167210 */ /* 0x000fca0007f3e0ff */
[----:B------:R-:W-:Y:S01]  /*03d0*/  IMAD.X R23, R21, 0x1, R27, P1 ;  /* 0x0000000115177824 */ /* 0x000fe200008e061b */
[----:B------:R1:W-:Y:S04]  /*03e0*/  STG.E desc[UR4][R14.64], R29 ;  /* 0x0000001d0e007986 */ /* 0x0003e8000c101904 */
        /* <DEDUP_REMOVED lines=18> */
[----:B------:R-:W2:Y:S04]  /*0510*/  LDG.E R25, desc[UR4][R22.64] ;  /* 0x0000000416197981 */ /* 0x000ea8000c1e1900 */
[----:B------:R-:W2:Y:S02]  /*0520*/  LDG.E R24, desc[UR4][R18.64+0x8] ;  /* 0x0000080412187981 */ /* 0x000ea4000c1e1900 */
[----:B--2---:R-:W-:Y:S01]  /*0530*/  IMAD R20, R24, R25, R29 ;  /* 0x0000001918147224 */ /* 0x004fe200078e021d */
[----:B------:R-:W-:-:S05]  /*0540*/  IADD3 R24, P1, PT, R22, R16, RZ ;  /* 0x0000001016187210 */ /* 0x000fca0007f3e0ff */
[----:B------:R-:W-:Y:S01]  /*0550*/  IMAD.X R25, R23, 0x1, R27, P1 ;  /* 0x0000000117197824 */ /* 0x000fe200008e061b */
[----:B------:R1:W-:Y:S04]  /*0560*/  STG.E desc[UR4][R14.64], R20 ;  /* 0x000000140e007986 */ /* 0x0003e8000c101904 */
[----:B------:R-:W2:Y:S04]  /*0570*/  LDG.E R24, desc[UR4][R24.64] ;  /* 0x0000000418187981 */ /* 0x000ea8000c1e1900 */
[----:B------:R3:W2:Y:S01]  /*0580*/  LDG.E R21, desc[UR4][R18.64+0xc] ;  /* 0x00000c0412157981 */ /* 0x0006a2000c1e1900 */
[----:B------:R-:W-:-:S04]  /*0590*/  IADD3 R4, P1, PT, R4, -0x8, RZ ;  /* 0xfffffff804047810 */ /* 0x000fc80007f3e0ff */
[----:B------:R-:W-:Y:S02]  /*05a0*/  IADD3.X R28, PT, PT, R28, -0x1, RZ, P1, !PT ;  /* 0xffffffff1c1c7810 */ /* 0x000fe40000ffe4ff */
[----:B------:R-:W-:-:S04]  /*05b0*/  ISETP.NE.U32.AND P1, PT, R4, RZ, PT ;  /* 0x000000ff0400720c */ /* 0x000fc80003f25070 */
[----:B------:R-:W-:Y:S02]  /*05c0*/  ISETP.NE.AND.EX P1, PT, R28, RZ, PT, P1 ;  /* 0x000000ff1c00720c */ /* 0x000fe40003f25310 */
[----:B------:R-:W-:Y:S02]  /*05d0*/  LEA R6, P2, R8, R6, 0x5 ;  /* 0x0000000608067211 */ /* 0x000fe400078428ff */
[----:B---3--:R-:W-:-:S03]  /*05e0*/  IADD3 R18, P3, PT, R18, 0x20, RZ ;  /* 0x0000002012127810 */ /* 0x008fc60007f7e0ff */
[----:B------:R-:W-:Y:S02]  /*05f0*/  IMAD.X R7, R7, 0x1, R26, P2 ;  /* 0x0000000107077824 */ /* 0x000fe400010e061a */
[----:B------:R-:W-:Y:S02]  /*0600*/  IMAD.X R19, RZ, RZ, R19, P3 ;  /* 0x000000ffff137224 */ /* 0x000fe400018e0613 */
[----:B--2---:R-:W-:-:S05]  /*0610*/  IMAD R21, R21, R24, R20 ;  /* 0x0000001815157224 */ /* 0x004fca00078e0214 */
[----:B------:R1:W-:Y:S01]  /*0620*/  STG.E desc[UR4][R14.64], R21 ;  /* 0x000000150e007986 */ /* 0x0003e2000c101904 */
[----:B------:R-:W-:Y:S05]  /*0630*/  @P1 BRA `(.L_x_12) ;  /* 0xfffffffc00241947 */ /* 0x000fea000383ffff */
.L_x_11:
[----:B------:R-:W-:Y:S05]  /*0640*/  @!P0 EXIT ;  /* 0x000000000000894d */ /* 0x000fea0003800000 */
[----:B------:R-:W-:Y:S02]  /*0650*/  ISETP.GE.U32.AND P1, PT, R0, 0x4, PT ;  /* 0x000000040000780c */ /* 0x000fe40003f26070 */
[----:B------:R-:W-:Y:S02]  /*0660*/  LOP3.LUT R4, R8, 0x3, RZ, 0xc0, !PT ;  /* 0x0000000308047812 */ /* 0x000fe400078ec0ff */
[----:B------:R-:W-:Y:S02]  /*0670*/  ISETP.GE.U32.AND.EX P1, PT, RZ, RZ, PT, P1 ;  /* 0x000000ffff00720c */ /* 0x000fe40003f26110 */
[----:B------:R-:W-:-:S04]  /*0680*/  ISETP.NE.U32.AND P0, PT, R4, RZ, PT ;  /* 0x000000ff0400720c */ /* 0x000fc80003f05070 */
[----:B------:R-:W-:-:S07]  /*0690*/  ISETP.NE.AND.EX P0, PT, RZ, RZ, PT, P0 ;  /* 0x000000ffff00720c */ /* 0x000fce0003f05300 */
[----:B------:R-:W-:Y:S06]  /*06a0*/  @!P1 BRA `(.L_x_13) ;  /* 0x0000000000989947 */ /* 0x000fec0003800000 */
[----:B------:R-:W2:Y:S01]  /*06b0*/  LDCU.128 UR8, c[0x0][0x380] ;  /* 0x00007000ff0877ac */ /* 0x000ea20008000c00 */
[----:B------:R-:W-:Y:S01]  /*06c0*/  IMAD R6, R5, R8, RZ ;  /* 0x0000000805067224 */ /* 0x000fe200078e02ff */
[C---:B------:R-:W-:Y:S01]  /*06d0*/  IADD3 R0, P1, PT, R3.reuse, R12, RZ ;  /* 0x0000000c03007210 */ /* 0x040fe20007f3e0ff */
[----:B------:R-:W-:Y:S02]  /*06e0*/  IMAD.MOV.U32 R11, RZ, RZ, RZ ;  /* 0x000000ffff0b7224 */ /* 0x000fe400078e00ff */
[C---:B------:R-:W-:Y:S02]  /*06f0*/  IMAD R17, R3.reuse, R9, R6 ;  /* 0x0000000903117224 */ /* 0x040fe400078e0206 */
[----:B------:R-:W-:-:S04]  /*0700*/  IMAD.WIDE.U32 R18, R3, R8, R10 ;  /* 0x0000000803127225 */ /* 0x000fc800078e000a */
[----:B------:R-:W-:Y:S02]  /*0710*/  IMAD.X R7, R5, 0x1, R2, P1 ;  /* 0x0000000105077824 */ /* 0x000fe400008e0602 */
[----:B------:R-:W-:Y:S01]  /*0720*/  IMAD.IADD R17, R19, 0x1, R17 ;  /* 0x0000000113117824 */ /* 0x000fe200078e0211 */
[----:B--2---:R-:W-:Y:S02]  /*0730*/  LEA R6, P2, R0, UR8, 0x2 ;  /* 0x0000000800067c11 */ /* 0x004fe4000f8410ff */
[----:B------:R-:W-:Y:S02]  /*0740*/  LEA R16, P1, R18, UR10, 0x2 ;  /* 0x0000000a12107c11 */ /* 0x000fe4000f8210ff */
[----:B------:R-:W-:Y:S02]  /*0750*/  LEA.HI.X R7, R0, UR9, R7, 0x2, P2 ;  /* 0x0000000900077c11 */ /* 0x000fe400090f1407 */
[----:B------:R-:W-:-:S03]  /*0760*/  LEA.HI.X R17, R18, UR11, R17, 0x2, P1 ;  /* 0x0000000b12117c11 */ /* 0x000fc600088f1411 */
[----:B------:R-:W2:Y:S04]  /*0770*/  LDG.E R0, desc[UR4][R6.64] ;  /* 0x0000000406007981 */ /* 0x000ea8000c1e1900 */
[----:B-1----:R-:W2:Y:S01]  /*0780*/  LDG.E R20, desc[UR4][R16.64] ;  /* 0x0000000410147981 */ /* 0x002ea2000c1e1900 */
[C---:B------:R-:W-:Y:S01]  /*0790*/  IMAD.SHL.U32 R27, R8.reuse, 0x4, RZ ;  /* 0x00000004081b7824 */ /* 0x040fe200078e00ff */
[----:B------:R-:W-:-:S04]  /*07a0*/  SHF.L.U64.HI R23, R8, 0x2, R9 ;  /* 0x0000000208177819 */ /* 0x000fc80000010209 */
[----:B------:R-:W-:-:S05]  /*07b0*/  IADD3 R18, P1, PT, R27, R16, RZ ;  /* 0x000000101b127210 */ /* 0x000fca0007f3e0ff */
[----:B------:R-:W-:Y:S02]  /*07c0*/  IMAD.X R19, R23, 0x1, R17, P1 ;  /* 0x0000000117137824 */ /* 0x000fe400008e0611 */
[----:B--2--5:R-:W-:-:S05]  /*07d0*/  IMAD R21, R0, R20, R21 ;  /* 0x0000001400157224 */ /* 0x024fca00078e0215 */
[----:B------:R1:W-:Y:S04]  /*07e0*/  STG.E desc[UR4][R14.64], R21 ;  /* 0x000000150e007986 */ /* 0x0003e8000c101904 */
[----:B------:R-:W2:Y:S04]  /*07f0*/  LDG.E R20, desc[UR4][R18.64] ;  /* 0x0000000412147981 */ /* 0x000ea8000c1e1900 */
[----:B------:R-:W2:Y:S01]  /*0800*/  LDG.E R0, desc[UR4][R6.64+0x4] ;  /* 0x0000040406007981 */ /* 0x000ea2000c1e1900 */
[----:B------:R-:W-:-:S05]  /*0810*/  IADD3 R24, P1, PT, R18, R27, RZ ;  /* 0x0000001b12187210 */ /* 0x000fca0007f3e0ff */
[----:B------:R-:W-:Y:S02]  /*0820*/  IMAD.X R25, R19, 0x1, R23, P1 ;  /* 0x0000000113197824 */ /* 0x000fe400008e0617 */
[----:B--2---:R-:W-:-:S05]  /*0830*/  IMAD R29, R0, R20, R21 ;  /* 0x00000014001d7224 */ /* 0x004fca00078e0215 */
[----:B------:R2:W-:Y:S04]  /*0840*/  STG.E desc[UR4][R14.64], R29 ;  /* 0x0000001d0e007986 */ /* 0x0005e8000c101904 */
[----:B------:R-:W3:Y:S04]  /*0850*/  LDG.E R20, desc[UR4][R24.64] ;  /* 0x0000000418147981 */ /* 0x000ee8000c1e1900 */
[----:B------:R-:W3:Y:S01]  /*0860*/  LDG.E R0, desc[UR4][R6.64+0x8] ;  /* 0x0000080406007981 */ /* 0x000ee2000c1e1900 */
[----:B------:R-:W-:-:S05]  /*0870*/  IADD3 R16, P1, PT, R24, R27, RZ ;  /* 0x0000001b18107210 */ /* 0x000fca0007f3e0ff */
[----:B------:R-:W-:Y:S02]  /*0880*/  IMAD.X R17, R25, 0x1, R23, P1 ;  /* 0x0000000119117824 */ /* 0x000fe400008e0617 */
[----:B---3--:R-:W-:-:S05]  /*0890*/  IMAD R23, R0, R20, R29 ;  /* 0x0000001400177224 */ /* 0x008fca00078e021d */
[----:B------:R2:W-:Y:S04]  /*08a0*/  STG.E desc[UR4][R14.64], R23 ;  /* 0x000000170e007986 */ /* 0x0005e8000c101904 */
[----:B------:R-:W1:Y:S04]  /*08b0*/  LDG.E R0, desc[UR4][R6.64+0xc] ;  /* 0x00000c0406007981 */ /* 0x000e68000c1e1900 */
[----:B------:R-:W1:Y:S01]  /*08c0*/  LDG.E R16, desc[UR4][R16.64] ;  /* 0x0000000410107981 */ /* 0x000e62000c1e1900 */
[----:B------:R-:W-:-:S05]  /*08d0*/  IADD3 R3, P1, PT, R3, 0x4, RZ ;  /* 0x0000000403037810 */ /* 0x000fca0007f3e0ff */
[----:B------:R-:W-:Y:S02]  /*08e0*/  IMAD.X R5, RZ, RZ, R5, P1 ;  /* 0x000000ffff057224 */ /* 0x000fe400008e0605 */
[----:B-1----:R-:W-:-:S05]  /*08f0*/  IMAD R21, R0, R16, R23 ;  /* 0x0000001000157224 */ /* 0x002fca00078e0217 */
[----:B------:R2:W-:Y:S02]  /*0900*/  STG.E desc[UR4][R14.64], R21 ;  /* 0x000000150e007986 */ /* 0x0005e4000c101904 */
.L_x_13:
[----:B------:R-:W-:Y:S05]  /*0910*/  @!P0 EXIT ;  /* 0x000000000000894d */ /* 0x000fea0003800000 */
[----:B------:R-:W-:Y:S02]  /*0920*/  ISETP.NE.U32.AND P1, PT, R4, 0x1, PT ;  /* 0x000000010400780c */ /* 0x000fe40003f25070 */
[----:B------:R-:W-:Y:S02]  /*0930*/  LOP3.LUT R0, R8, 0x1, RZ, 0xc0, !PT ;  /* 0x0000000108007812 */ /* 0x000fe400078ec0ff */
[----:B------:R-:W-:Y:S02]  /*0940*/  ISETP.NE.AND.EX P1, PT, RZ, RZ, PT, P1 ;  /* 0x000000ffff00720c */ /* 0x000fe40003f25310 */
[----:B------:R-:W-:-:S04]  /*0950*/  ISETP.NE.U32.AND P0, PT, R0, 0x1, PT ;  /* 0x000000010000780c */ /* 0x000fc80003f05070 */
[----:B------:R-:W-:-:S07]  /*0960*/  ISETP.NE.U32.AND.EX P0, PT, RZ, RZ, PT, P0 ;  /* 0x000000ffff00720c */ /* 0x000fce0003f05100 */
[----:B------:R-:W-:Y:S06]  /*0970*/  @!P1 BRA `(.L_x_14) ;  /* 0x0000000000649947 */ /* 0x000fec0003800000 */
[----:B------:R-:W3:Y:S01]  /*0980*/  LDCU.128 UR8, c[0x0][0x380] ;  /* 0x00007000ff0877ac */ /* 0x000ee20008000c00 */
[----:B------:R-:W-:Y:S01]  /*0990*/  IMAD R4, R5, R8, RZ ;  /* 0x0000000805047224 */ /* 0x000fe200078e02ff */
[C---:B------:R-:W-:Y:S01]  /*09a0*/  IADD3 R0, P1, PT, R3.reuse, R12, RZ ;  /* 0x0000000c03007210 */ /* 0x040fe20007f3e0ff */
[----:B------:R-:W-:Y:S02]  /*09b0*/  IMAD.MOV.U32 R18, RZ, RZ, R10 ;  /* 0x000000ffff127224 */ /* 0x000fe400078e000a */
[----:B------:R-:W-:Y:S02]  /*09c0*/  IMAD.MOV.U32 R19, RZ, RZ, RZ ;  /* 0x000000ffff137224 */ /* 0x000fe400078e00ff */
[C---:B------:R-:W-:Y:S02]  /*09d0*/  IMAD R17, R3.reuse, R9, R4 ;  /* 0x0000000903117224 */ /* 0x040fe400078e0204 */
[----:B------:R-:W-:-:S04]  /*09e0*/  IMAD.WIDE.U32 R18, R3, R8, R18 ;  /* 0x0000000803127225 */ /* 0x000fc800078e0012 */
[----:B------:R-:W-:Y:S02]  /*09f0*/  IMAD.X R7, R5, 0x1, R2, P1 ;  /* 0x0000000105077824 */ /* 0x000fe400008e0602 */
[----:B------:R-:W-:Y:S01]  /*0a00*/  IMAD.IADD R17, R19, 0x1, R17 ;  /* 0x0000000113117824 */ /* 0x000fe200078e0211 */
[----:B---3--:R-:W-:Y:S02]  /*0a10*/  LEA R6, P2, R0, UR8, 0x2 ;  /* 0x0000000800067c11 */ /* 0x008fe4000f8410ff */
[----:B------:R-:W-:Y:S02]  /*0a20*/  LEA R16, P1, R18, UR10, 0x2 ;  /* 0x0000000a12107c11 */ /* 0x000fe4000f8210ff */
[----:B------:R-:W-:Y:S02]  /*0a30*/  LEA.HI.X R7, R0, UR9, R7, 0x2, P2 ;  /* 0x0000000900077c11 */ /* 0x000fe400090f1407 */
[----:B------:R-:W-:-:S03]  /*0a40*/  LEA.HI.X R17, R18, UR11, R17, 0x2, P1 ;  /* 0x0000000b12117c11 */ /* 0x000fc600088f1411 */
[----:B------:R-:W2:Y:S04]  /*0a50*/  LDG.E R0, desc[UR4][R6.64] ;  /* 0x0000000406007981 */ /* 0x000ea8000c1e1900 */
[----:B------:R-:W2:Y:S01]  /*0a60*/  LDG.E R4, desc[UR4][R16.64] ;  /* 0x0000000410047981 */ /* 0x000ea2000c1e1900 */
[----:B------:R-:W-:-:S04]  /*0a70*/  LEA R18, P1, R8, R16, 0x2 ;  /* 0x0000001008127211 */ /* 0x000fc800078210ff */
[----:B------:R-:W-:Y:S01]  /*0a80*/  LEA.HI.X R19, R8, R17, R9, 0x2, P1 ;  /* 0x0000001108137211 */ /* 0x000fe200008f1409 */
[----:B--2--5:R-:W-:-:S05]  /*0a90*/  IMAD R23, R0, R4, R21 ;  /* 0x0000000400177224 */ /* 0x024fca00078e0215 */
[----:B------:R3:W-:Y:S04]  /*0aa0*/  STG.E desc[UR4][R14.64], R23 ;  /* 0x000000170e007986 */ /* 0x0007e8000c101904 */
[----:B------:R-:W1:Y:S04]  /*0ab0*/  LDG.E R0, desc[UR4][R6.64+0x4] ;  /* 0x0000040406007981 */ /* 0x000e68000c1e1900 */
[----:B------:R-:W1:Y:S01]  /*0ac0*/  LDG.E R18, desc[UR4][R18.64] ;  /* 0x0000000412127981 */ /* 0x000e62000c1e1900 */
[----:B------:R-:W-:-:S05]  /*0ad0*/  IADD3 R3, P1, PT, R3, 0x2, RZ ;  /* 0x0000000203037810 */ /* 0x000fca0007f3e0ff */
[----:B------:R-:W-:Y:S02]  /*0ae0*/  IMAD.X R5, RZ, RZ, R5, P1 ;  /* 0x000000ffff057224 */ /* 0x000fe400008e0605 */
[----:B-1----:R-:W-:-:S05]  /*0af0*/  IMAD R21, R0, R18, R23 ;  /* 0x0000001200157224 */ /* 0x002fca00078e0217 */
[----:B------:R3:W-:Y:S02]  /*0b00*/  STG.E desc[UR4][R14.64], R21 ;  /* 0x000000150e007986 */ /* 0x0007e4000c101904 */
.L_x_14:
[----:B------:R-:W-:Y:S05]  /*0b10*/  @P0 EXIT ;  /* 0x000000000000094d */ /* 0x000fea0003800000 */
[----:B------:R-:W4:Y:S01]  /*0b20*/  LDCU.128 UR8, c[0x0][0x380] ;  /* 0x00007000ff0877ac */ /* 0x000f220008000c00 */
        /* <DEDUP_REMOVED lines=8> */
[----:B----4-:R-:W-:Y:S02]  /*0bb0*/  LEA R2, P0, R12, UR8, 0x2 ;  /* 0x000000080c027c11 */ /* 0x010fe4000f8010ff */
[----:B------:R-:W-:Y:S02]  /*0bc0*/  LEA R4, P1, R6, UR10, 0x2 ;  /* 0x0000000a06047c11 */ /* 0x000fe4000f8210ff */
[----:B------:R-:W-:Y:S02]  /*0bd0*/  LEA.HI.X R3, R12, UR9, R3, 0x2, P0 ;  /* 0x000000090c037c11 */ /* 0x000fe400080f1403 */
[----:B------:R-:W-:-:S03]  /*0be0*/  LEA.HI.X R5, R6, UR11, R5, 0x2, P1 ;  /* 0x0000000b06057c11 */ /* 0x000fc600088f1405 */
[----:B------:R-:W1:Y:S04]  /*0bf0*/  LDG.E R2, desc[UR4][R2.64] ;  /* 0x0000000402027981 */ /* 0x000e68000c1e1900 */
[----:B------:R-:W1:Y:S02]  /*0c00*/  LDG.E R4, desc[UR4][R4.64] ;  /* 0x0000000404047981 */ /* 0x000e64000c1e1900 */
[----:B-123-5:R-:W-:-:S05]  /*0c10*/  IMAD R21, R2, R4, R21 ;  /* 0x0000000402157224 */ /* 0x02efca00078e0215 */
[----:B------:R-:W-:Y:S01]  /*0c20*/  STG.E desc[UR4][R14.64], R21 ;  /* 0x000000150e007986 */ /* 0x000fe2000c101904 */
[----:B------:R-:W-:Y:S05]  /*0c30*/  EXIT ;  /* 0x000000000000794d */ /* 0x000fea0003800000 */
.L_x_15:
        /* <DEDUP_REMOVED lines=12> */
.L_x_17:


//--------------------- .nv.shared._Z16count_zero_elemsPKimPi --------------------------
	.section	.nv.shared._Z16count_zero_elemsPKimPi,"aw",@nobits
	.sectionflags	@""
	.align	16
	.zero		1024


//--------------------- .nv.shared.reserved.0     --------------------------
	.section	.nv.shared.reserved.0,"aw",@nobits
	.weak		__nv_reservedSMEM_offset_0_alias
	.size		__nv_reservedSMEM_offset_0_alias, 0, 64
	.other		__nv_reservedSMEM_offset_0_alias,@"STO_CUDA_RESERVED_SHARED STV_DEFAULT"
__nv_reservedSMEM_offset_0_alias:
	.zero		0
	.zero		64


//--------------------- .nv.shared._Z9cuda_gemmPKiS0_Pim --------------------------
	.section	.nv.shared._Z9cuda_gemmPKiS0_Pim,"aw",@nobits
	.sectionflags	@""
	.align	16
	.zero		1024


//--------------------- .nv.constant0._Z16count_zero_elemsPKimPi --------------------------
	.section	.nv.constant0._Z16count_zero_elemsPKimPi,"a",@progbits
	.sectionflags	@""
	.align	4
.nv.constant0._Z16count_zero_elemsPKimPi:
	.zero		920


//--------------------- .nv.constant0._Z9cuda_gemmPKiS0_Pim --------------------------
	.section	.nv.constant0._Z9cuda_gemmPKiS0_Pim,"a",@progbits
	.sectionflags	@""
	.align	4
.nv.constant0._Z9cuda_gemmPKiS0_Pim:
	.zero		928


//--------------------- SYMBOLS --------------------------

	.type		.nv.reservedSmem.offset0,@object
	.size		.nv.reservedSmem.offset0,0x4
	.type		.nv.reservedSmem.cap,@object
	.size		.nv.reservedSmem.cap,0x4
